//
// Generated by NVIDIA NVVM Compiler
//
// Compiler Build ID: CL-36424714
// Cuda compilation tools, release 13.0, V13.0.88
// Based on NVVM 20.0.0
//

.version 9.0
.target sm_100
.address_size 64

	// .globl	_Z8prod_arrPfS_S_mmm

.visible .entry _Z8prod_arrPfS_S_mmm(
	.param .u64 .ptr .align 1 _Z8prod_arrPfS_S_mmm_param_0,
	.param .u64 .ptr .align 1 _Z8prod_arrPfS_S_mmm_param_1,
	.param .u64 .ptr .align 1 _Z8prod_arrPfS_S_mmm_param_2,
	.param .u64 _Z8prod_arrPfS_S_mmm_param_3,
	.param .u64 _Z8prod_arrPfS_S_mmm_param_4,
	.param .u64 _Z8prod_arrPfS_S_mmm_param_5
)
{
	.reg .pred 	%p<13>;
	.reg .b32 	%r<9>;
	.reg .b32 	%f<68>;
	.reg .b64 	%rd<77>;

	ld.param.u64 	%rd26, [_Z8prod_arrPfS_S_mmm_param_0];
	ld.param.u64 	%rd27, [_Z8prod_arrPfS_S_mmm_param_1];
	ld.param.u64 	%rd28, [_Z8prod_arrPfS_S_mmm_param_3];
	ld.param.u64 	%rd24, [_Z8prod_arrPfS_S_mmm_param_4];
	ld.param.u64 	%rd25, [_Z8prod_arrPfS_S_mmm_param_5];
	cvta.to.global.u64 	%rd1, %rd27;
	cvta.to.global.u64 	%rd2, %rd26;
	mov.u32 	%r1, %ctaid.y;
	mov.u32 	%r2, %ntid.y;
	mov.u32 	%r3, %tid.y;
	mad.lo.s32 	%r4, %r1, %r2, %r3;
	cvt.u64.u32 	%rd3, %r4;
	mov.u32 	%r5, %ctaid.x;
	mov.u32 	%r6, %ntid.x;
	mov.u32 	%r7, %tid.x;
	mad.lo.s32 	%r8, %r5, %r6, %r7;
	cvt.u64.u32 	%rd4, %r8;
	setp.le.u64 	%p1, %rd28, %rd3;
	setp.le.u64 	%p2, %rd25, %rd4;
	or.pred  	%p3, %p1, %p2;
	@%p3 bra 	$L__BB0_14;
	setp.eq.s64 	%p4, %rd24, 0;
	mov.f32 	%f67, 0f00000000;
	@%p4 bra 	$L__BB0_13;
	mul.lo.s64 	%rd5, %rd24, %rd3;
	and.b64  	%rd6, %rd24, 7;
	setp.lt.u64 	%p5, %rd24, 8;
	mov.f32 	%f67, 0f00000000;
	mov.b64 	%rd75, 0;
	@%p5 bra 	$L__BB0_5;
	and.b64  	%rd75, %rd24, -8;
	shl.b64 	%rd30, %rd4, 2;
	add.s64 	%rd72, %rd1, %rd30;
	shl.b64 	%rd9, %rd25, 5;
	shl.b64 	%rd31, %rd5, 2;
	add.s64 	%rd32, %rd31, %rd2;
	add.s64 	%rd71, %rd32, 16;
	mov.f32 	%f67, 0f00000000;
	mov.u64 	%rd73, %rd75;
$L__BB0_4:
	.pragma "nounroll";
	ld.global.f32 	%f17, [%rd71+-16];
	ld.global.f32 	%f18, [%rd72];
	fma.rn.f32 	%f19, %f17, %f18, %f67;
	ld.global.f32 	%f20, [%rd71+-12];
	shl.b64 	%rd33, %rd25, 2;
	add.s64 	%rd34, %rd72, %rd33;
	ld.global.f32 	%f21, [%rd34];
	fma.rn.f32 	%f22, %f20, %f21, %f19;
	ld.global.f32 	%f23, [%rd71+-8];
	add.s64 	%rd35, %rd34, %rd33;
	ld.global.f32 	%f24, [%rd35];
	fma.rn.f32 	%f25, %f23, %f24, %f22;
	ld.global.f32 	%f26, [%rd71+-4];
	add.s64 	%rd36, %rd35, %rd33;
	ld.global.f32 	%f27, [%rd36];
	fma.rn.f32 	%f28, %f26, %f27, %f25;
	ld.global.f32 	%f29, [%rd71];
	add.s64 	%rd37, %rd36, %rd33;
	ld.global.f32 	%f30, [%rd37];
	fma.rn.f32 	%f31, %f29, %f30, %f28;
	ld.global.f32 	%f32, [%rd71+4];
	add.s64 	%rd38, %rd37, %rd33;
	ld.global.f32 	%f33, [%rd38];
	fma.rn.f32 	%f34, %f32, %f33, %f31;
	ld.global.f32 	%f35, [%rd71+8];
	add.s64 	%rd39, %rd38, %rd33;
	ld.global.f32 	%f36, [%rd39];
	fma.rn.f32 	%f37, %f35, %f36, %f34;
	ld.global.f32 	%f38, [%rd71+12];
	add.s64 	%rd40, %rd39, %rd33;
	ld.global.f32 	%f39, [%rd40];
	fma.rn.f32 	%f67, %f38, %f39, %f37;
	add.s64 	%rd73, %rd73, -8;
	add.s64 	%rd72, %rd72, %rd9;
	add.s64 	%rd71, %rd71, 32;
	setp.ne.s64 	%p6, %rd73, 0;
	@%p6 bra 	$L__BB0_4;
$L__BB0_5:
	setp.eq.s64 	%p7, %rd6, 0;
	@%p7 bra 	$L__BB0_13;
	and.b64  	%rd18, %rd24, 3;
	setp.lt.u64 	%p8, %rd6, 4;
	@%p8 bra 	$L__BB0_8;
	add.s64 	%rd41, %rd75, %rd5;
	shl.b64 	%rd42, %rd41, 2;
	add.s64 	%rd43, %rd2, %rd42;
	ld.global.f32 	%f41, [%rd43];
	mad.lo.s64 	%rd44, %rd75, %rd25, %rd4;
	shl.b64 	%rd45, %rd44, 2;
	add.s64 	%rd46, %rd1, %rd45;
	ld.global.f32 	%f42, [%rd46];
	fma.rn.f32 	%f43, %f41, %f42, %f67;
	ld.global.f32 	%f44, [%rd43+4];
	shl.b64 	%rd47, %rd25, 2;
	add.s64 	%rd48, %rd46, %rd47;
	ld.global.f32 	%f45, [%rd48];
	fma.rn.f32 	%f46, %f44, %f45, %f43;
	ld.global.f32 	%f47, [%rd43+8];
	add.s64 	%rd49, %rd48, %rd47;
	ld.global.f32 	%f48, [%rd49];
	fma.rn.f32 	%f49, %f47, %f48, %f46;
	ld.global.f32 	%f50, [%rd43+12];
	add.s64 	%rd50, %rd49, %rd47;
	ld.global.f32 	%f51, [%rd50];
	fma.rn.f32 	%f67, %f50, %f51, %f49;
	add.s64 	%rd75, %rd75, 4;
$L__BB0_8:
	setp.eq.s64 	%p9, %rd18, 0;
	@%p9 bra 	$L__BB0_13;
	setp.eq.s64 	%p10, %rd18, 1;
	@%p10 bra 	$L__BB0_11;
	add.s64 	%rd51, %rd75, %rd5;
	shl.b64 	%rd52, %rd51, 2;
	add.s64 	%rd53, %rd2, %rd52;
	ld.global.f32 	%f53, [%rd53];
	mad.lo.s64 	%rd54, %rd75, %rd25, %rd4;
	shl.b64 	%rd55, %rd54, 2;
	add.s64 	%rd56, %rd1, %rd55;
	ld.global.f32 	%f54, [%rd56];
	fma.rn.f32 	%f55, %f53, %f54, %f67;
	ld.global.f32 	%f56, [%rd53+4];
	shl.b64 	%rd57, %rd25, 2;
	add.s64 	%rd58, %rd56, %rd57;
	ld.global.f32 	%f57, [%rd58];
	fma.rn.f32 	%f67, %f56, %f57, %f55;
	add.s64 	%rd75, %rd75, 2;
$L__BB0_11:
	and.b64  	%rd59, %rd24, 1;
	setp.eq.b64 	%p11, %rd59, 1;
	not.pred 	%p12, %p11;
	@%p12 bra 	$L__BB0_13;
	add.s64 	%rd60, %rd75, %rd5;
	shl.b64 	%rd61, %rd60, 2;
	add.s64 	%rd62, %rd2, %rd61;
	ld.global.f32 	%f58, [%rd62];
	mad.lo.s64 	%rd63, %rd75, %rd25, %rd4;
	shl.b64 	%rd64, %rd63, 2;
	add.s64 	%rd65, %rd1, %rd64;
	ld.global.f32 	%f59, [%rd65];
	fma.rn.f32 	%f67, %f58, %f59, %f67;
$L__BB0_13:
	ld.param.u64 	%rd70, [_Z8prod_arrPfS_S_mmm_param_2];
	mad.lo.s64 	%rd66, %rd25, %rd3, %rd4;
	cvta.to.global.u64 	%rd67, %rd70;
	shl.b64 	%rd68, %rd66, 2;
	add.s64 	%rd69, %rd67, %rd68;
	st.global.f32 	[%rd69], %f67;
$L__BB0_14:
	ret;

}


// ===== COMPILED SASS (sm_100) =====

	.target	sm_100

	.elftype	@"ET_EXEC"


//--------------------- .note.nv.tkinfo           --------------------------
	.section	.note.nv.tkinfo,"",@"SHT_NOTE"
	.sectionflags	@"SHF_NOTE_NV_TKINFO"
	.tkinfo
        /*0018*/ 	.word	0x00000002
        /*0030*/ 	.string	""
        /*0030*/ 	.string	"ptxas"
        /*0030*/ 	.string	"Cuda compilation tools, release 13.0, V13.0.88"
        /*0030*/ 	.string	"Build cuda_13.0.r13.0/compiler.36424714_0"
        /*0030*/ 	.string	"-arch sm_100 -m 64 "



//--------------------- .note.nv.cuinfo           --------------------------
	.section	.note.nv.cuinfo,"",@"SHT_NOTE"
	.sectionflags	@"SHF_NOTE_NV_CUINFO"
        /*0018*/ 	.short	0x0002
        /*001a*/ 	.short	0x0064
        /*001c*/ 	.short	0x0082
	.zero		2


//--------------------- .nv.info                  --------------------------
	.section	.nv.info,"",@"SHT_CUDA_INFO"
	.align	4


	//----- nvinfo : EIATTR_REGCOUNT
	.align		4
        /*0000*/ 	.byte	0x04, 0x2f
        /*0002*/ 	.short	(.L_1 - .L_0)
	.align		4
.L_0:
        /*0004*/ 	.word	index@(_Z8prod_arrPfS_S_mmm)
        /*0008*/ 	.word	0x00000020


	//----- nvinfo : EIATTR_FRAME_SIZE
	.align		4
.L_1:
        /*000c*/ 	.byte	0x04, 0x11
        /*000e*/ 	.short	(.L_3 - .L_2)
	.align		4
.L_2:
        /*0010*/ 	.word	index@(_Z8prod_arrPfS_S_mmm)
        /*0014*/ 	.word	0x00000000


	//----- nvinfo : EIATTR_MIN_STACK_SIZE
	.align		4
.L_3:
        /*0018*/ 	.byte	0x04, 0x12
        /*001a*/ 	.short	(.L_5 - .L_4)
	.align		4
.L_4:
        /*001c*/ 	.word	index@(_Z8prod_arrPfS_S_mmm)
        /*0020*/ 	.word	0x00000000
.L_5:


//--------------------- .nv.compat                --------------------------
	.section	.nv.compat,"",@"SHT_CUDA_COMPAT_INFO"
	.align	4
        /*0000*/ 	.byte	0x02, 0x09, 0x00, 0x00, 0x02, 0x02, 0x01, 0x00, 0x02, 0x05, 0x05, 0x00, 0x03, 0x07, 0x01, 0x01
        /*0010*/ 	.byte	0x02, 0x03, 0x00, 0x00, 0x02, 0x06, 0x01, 0x00, 0x04, 0x0b, 0x08, 0x00, 0x09, 0x00, 0x00, 0x00
        /*0020*/ 	.byte	0x00, 0x00, 0x00, 0x00


//--------------------- .nv.info._Z8prod_arrPfS_S_mmm --------------------------
	.section	.nv.info._Z8prod_arrPfS_S_mmm,"",@"SHT_CUDA_INFO"
	.sectionflags	@""
	.align	4


	//----- nvinfo : EIATTR_CUDA_API_VERSION
	.align		4
        /*0000*/ 	.byte	0x04, 0x37
        /*0002*/ 	.short	(.L_7 - .L_6)
.L_6:
        /*0004*/ 	.word	0x00000082


	//----- nvinfo : EIATTR_KPARAM_INFO
	.align		4
.L_7:
        /*0008*/ 	.byte	0x04, 0x17
        /*000a*/ 	.short	(.L_9 - .L_8)
.L_8:
        /*000c*/ 	.word	0x00000000
        /*0010*/ 	.short	0x0005
        /*0012*/ 	.short	0x0028
        /*0014*/ 	.byte	0x00, 0xf0, 0x21, 0x00


	//----- nvinfo : EIATTR_KPARAM_INFO
	.align		4
.L_9:
        /*0018*/ 	.byte	0x04, 0x17
        /*001a*/ 	.short	(.L_11 - .L_10)
.L_10:
        /*001c*/ 	.word	0x00000000
        /*0020*/ 	.short	0x0004
        /*0022*/ 	.short	0x0020
        /*0024*/ 	.byte	0x00, 0xf0, 0x21, 0x00


	//----- nvinfo : EIATTR_KPARAM_INFO
	.align		4
.L_11:
        /*0028*/ 	.byte	0x04, 0x17
        /*002a*/ 	.short	(.L_13 - .L_12)
.L_12:
        /*002c*/ 	.word	0x00000000
        /*0030*/ 	.short	0x0003
        /*0032*/ 	.short	0x0018
        /*0034*/ 	.byte	0x00, 0xf0, 0x21, 0x00


	//----- nvinfo : EIATTR_KPARAM_INFO
	.align		4
.L_13:
        /*0038*/ 	.byte	0x04, 0x17
        /*003a*/ 	.short	(.L_15 - .L_14)
.L_14:
        /*003c*/ 	.word	0x00000000
        /*0040*/ 	.short	0x0002
        /*0042*/ 	.short	0x0010
        /*0044*/ 	.byte	0x00, 0xf5, 0x21, 0x00


	//----- nvinfo : EIATTR_KPARAM_INFO
	.align		4
.L_15:
        /*0048*/ 	.byte	0x04, 0x17
        /*004a*/ 	.short	(.L_17 - .L_16)
.L_16:
        /*004c*/ 	.word	0x00000000
        /*0050*/ 	.short	0x0001
        /*0052*/ 	.short	0x0008
        /*0054*/ 	.byte	0x00, 0xf5, 0x21, 0x00


	//----- nvinfo : EIATTR_KPARAM_INFO
	.align		4
.L_17:
        /*0058*/ 	.byte	0x04, 0x17
        /*005a*/ 	.short	(.L_19 - .L_18)
.L_18:
        /*005c*/ 	.word	0x00000000
        /*0060*/ 	.short	0x0000
        /*0062*/ 	.short	0x0000
        /*0064*/ 	.byte	0x00, 0xf5, 0x21, 0x00


	//----- nvinfo : EIATTR_SPARSE_MMA_MASK
	.align		4
.L_19:
        /*0068*/ 	.byte	0x03, 0x50
        /*006a*/ 	.short	0x0000


	//----- nvinfo : EIATTR_MAXREG_COUNT
	.align		4
        /*006c*/ 	.byte	0x03, 0x1b
        /*006e*/ 	.short	0x00ff


	//----- nvinfo : EIATTR_MERCURY_ISA_VERSION
	.align		4
        /*0070*/ 	.byte	0x03, 0x5f
        /*0072*/ 	.short	0x0101


	//----- nvinfo : EIATTR_VRC_CTA_INIT_COUNT
	.align		4
        /*0074*/ 	.byte	0x02, 0x4a
	.zero		1
	.zero		1


	//----- nvinfo : EIATTR_EXIT_INSTR_OFFSETS
	.align		4
        /*0078*/ 	.byte	0x04, 0x1c
        /*007a*/ 	.short	(.L_21 - .L_20)


	//   ....[0]....
.L_20:
        /*007c*/ 	.word	0x000000f0


	//   ....[1]....
        /*0080*/ 	.word	0x00000c30


	//----- nvinfo : EIATTR_CBANK_PARAM_SIZE
	.align		4
.L_21:
        /*0084*/ 	.byte	0x03, 0x19
        /*0086*/ 	.short	0x0030


	//----- nvinfo : EIATTR_PARAM_CBANK
	.align		4
        /*0088*/ 	.byte	0x04, 0x0a
        /*008a*/ 	.short	(.L_23 - .L_22)
	.align		4
.L_22:
        /*008c*/ 	.word	index@(.nv.constant0._Z8prod_arrPfS_S_mmm)
        /*0090*/ 	.short	0x0380
        /*0092*/ 	.short	0x0030


	//----- nvinfo : EIATTR_SW_WAR
	.align		4
.L_23:
        /*0094*/ 	.byte	0x04, 0x36
        /*0096*/ 	.short	(.L_25 - .L_24)
.L_24:
        /*0098*/ 	.word	0x00000008
.L_25:


//--------------------- .nv.callgraph             --------------------------
	.section	.nv.callgraph,"",@"SHT_CUDA_CALLGRAPH"
	.align	4
	.sectionentsize	8
	.align		4
        /*0000*/ 	.word	0x00000000
	.align		4
        /*0004*/ 	.word	0xffffffff
	.align		4
        /*0008*/ 	.word	0x00000000
	.align		4
        /*000c*/ 	.word	0xfffffffe
	.align		4
        /*0010*/ 	.word	0x00000000
	.align		4
        /*0014*/ 	.word	0xfffffffd
	.align		4
        /*0018*/ 	.word	0x00000000
	.align		4
        /*001c*/ 	.word	0xfffffffc


//--------------------- .text._Z8prod_arrPfS_S_mmm --------------------------
	.section	.text._Z8prod_arrPfS_S_mmm,"ax",@progbits
	.align	128
        .global         _Z8prod_arrPfS_S_mmm
        .type           _Z8prod_arrPfS_S_mmm,@function
        .size           _Z8prod_arrPfS_S_mmm,(.L_x_6 - _Z8prod_arrPfS_S_mmm)
        .other          _Z8prod_arrPfS_S_mmm,@"STO_CUDA_ENTRY STV_DEFAULT"
_Z8prod_arrPfS_S_mmm:
.text._Z8prod_arrPfS_S_mmm:
[----:B------:R-:W-:Y:S01]  /*0000*/  LDC R1, c[0x0][0x37c] ;  /* 0x0000df00ff017b82 */ /* 0x000fe20000000800 */
[----:B------:R-:W0:Y:S07]  /*0010*/  S2R R13, SR_TID.X ;  /* 0x00000000000d7919 */ /* 0x000e2e0000002100 */
[----:B------:R-:W1:Y:S01]  /*0020*/  LDC R0, c[0x0][0x364] ;  /* 0x0000d900ff007b82 */ /* 0x000e620000000800 */
[----:B------:R-:W2:Y:S01]  /*0030*/  LDCU.64 UR6, c[0x0][0x398] ;  /* 0x00007300ff0677ac */ /* 0x000ea20008000a00 */
[----:B------:R-:W1:Y:S06]  /*0040*/  S2R R3, SR_TID.Y ;  /* 0x0000000000037919 */ /* 0x000e6c0000002200 */
[----:B------:R-:W0:Y:S08]  /*0050*/  S2UR UR5, SR_CTAID.X ;  /* 0x00000000000579c3 */ /* 0x000e300000002500 */
[----:B------:R-:W0:Y:S08]  /*0060*/  LDC R12, c[0x0][0x360] ;  /* 0x0000d800ff0c7b82 */ /* 0x000e300000000800 */
[----:B------:R-:W1:Y:S08]  /*0070*/  S2UR UR4, SR_CTAID.Y ;  /* 0x00000000000479c3 */ /* 0x000e700000002600 */
[----:B------:R-:W3:Y:S01]  /*0080*/  LDC.64 R10, c[0x0][0x3a8] ;  /* 0x0000ea00ff0a7b82 */ /* 0x000ee20000000a00 */
[----:B0-----:R-:W-:-:S02]  /*0090*/  IMAD R12, R12, UR5, R13 ;  /* 0x000000050c0c7c24 */ /* 0x001fc4000f8e020d */
[----:B-1----:R-:W-:-:S05]  /*00a0*/  IMAD R0, R0, UR4, R3 ;  /* 0x0000000400007c24 */ /* 0x002fca000f8e0203 */
[----:B--2---:R-:W-:Y:S02]  /*00b0*/  ISETP.GE.U32.AND P1, PT, R0, UR6, PT ;  /* 0x0000000600007c0c */ /* 0x004fe4000bf26070 */
[----:B---3--:R-:W-:-:S04]  /*00c0*/  ISETP.GE.U32.AND P0, PT, R12, R10, PT ;  /* 0x0000000a0c00720c */ /* 0x008fc80003f06070 */
[----:B------:R-:W-:-:S04]  /*00d0*/  ISETP.GE.U32.AND.EX P0, PT, RZ, R11, PT, P0 ;  /* 0x0000000bff00720c */ /* 0x000fc80003f06100 */
[----:B------:R-:W-:-:S13]  /*00e0*/  ISETP.GE.U32.OR.EX P0, PT, RZ, UR7, P0, P1 ;  /* 0x00000007ff007c0c */ /* 0x000fda0008706510 */
[----:B------:R-:W-:Y:S05]  /*00f0*/  @P0 EXIT ;  /* 0x000000000000094d */ /* 0x000fea0003800000 */
[----:B------:R-:W0:Y:S01]  /*0100*/  LDCU.64 UR8, c[0x0][0x3a0] ;  /* 0x00007400ff0877ac */ /* 0x000e220008000a00 */
[----:B------:R-:W-:Y:S01]  /*0110*/  IMAD.MOV.U32 R19, RZ, RZ, RZ ;  /* 0x000000ffff137224 */ /* 0x000fe200078e00ff */
[----:B------:R-:W1:Y:S01]  /*0120*/  LDCU.64 UR10, c[0x0][0x358] ;  /* 0x00006b00ff0a77ac */ /* 0x000e620008000a00 */
[----:B0-----:R-:W-:-:S04]  /*0130*/  UISETP.NE.U32.AND UP0, UPT, UR8, URZ, UPT ;  /* 0x000000ff0800728c */ /* 0x001fc8000bf05070 */
[----:B------:R-:W-:-:S09]  /*0140*/  UISETP.NE.AND.EX UP0, UPT, UR9, URZ, UPT, UP0 ;  /* 0x000000ff0900728c */ /* 0x000fd2000bf05300 */
[----:B-1----:R-:W-:Y:S05]  /*0150*/  BRA.U !UP0, `(.L_x_0) ;  /* 0x0000000908947547 */ /* 0x002fea000b800000 */
[----:B------:R-:W-:Y:S02]  /*0160*/  UISETP.GE.U32.AND UP1, UPT, UR8, 0x8, UPT ;  /* 0x000000080800788c */ /* 0x000fe4000bf26070 */
[C---:B------:R-:W-:Y:S01]  /*0170*/  IMAD.WIDE.U32 R14, R0.reuse, UR8, RZ ;  /* 0x00000008000e7c25 */ /* 0x040fe2000f8e00ff */
[----:B------:R-:W-:Y:S02]  /*0180*/  ULOP3.LUT UR12, UR8, 0x7, URZ, 0xc0, !UPT ;  /* 0x00000007080c7892 */ /* 0x000fe4000f8ec0ff */
[----:B------:R-:W-:Y:S01]  /*0190*/  UISETP.GE.U32.AND.EX UP1, UPT, UR9, URZ, UPT, UP1 ;  /* 0x000000ff0900728c */ /* 0x000fe2000bf26110 */
[----:B------:R-:W-:Y:S01]  /*01a0*/  IMAD.MOV.U32 R19, RZ, RZ, RZ ;  /* 0x000000ffff137224 */ /* 0x000fe200078e00ff */
[----:B------:R-:W-:Y:S01]  /*01b0*/  UISETP.NE.U32.AND UP0, UPT, UR12, URZ, UPT ;  /* 0x000000ff0c00728c */ /* 0x000fe2000bf05070 */
[----:B------:R-:W-:Y:S01]  /*01c0*/  IMAD R2, R0, UR9, R15 ;  /* 0x0000000900027c24 */ /* 0x000fe2000f8e020f */
[----:B------:R-:W-:Y:S01]  /*01d0*/  UMOV UR4, URZ ;  /* 0x000000ff00047c82 */ /* 0x000fe20008000000 */
[----:B------:R-:W-:Y:S01]  /*01e0*/  UMOV UR5, URZ ;  /* 0x000000ff00057c82 */ /* 0x000fe20008000000 */
[----:B------:R-:W-:-:S03]  /*01f0*/  UISETP.NE.AND.EX UP0, UPT, URZ, URZ, UPT, UP0 ;  /* 0x000000ffff00728c */ /* 0x000fc6000bf05300 */
[----:B------:R-:W-:Y:S08]  /*0200*/  BRA.U !UP1, `(.L_x_1) ;  /* 0x0000000509047547 */ /* 0x000ff0000b800000 */
[----:B------:R-:W0:Y:S01]  /*0210*/  LDCU.128 UR16, c[0x0][0x380] ;  /* 0x00007000ff1077ac */ /* 0x000e220008000c00 */
[C-C-:B------:R-:W-:Y:S01]  /*0220*/  SHF.L.U64.HI R6, R10.reuse, 0x5, R11.reuse ;  /* 0x000000050a067819 */ /* 0x140fe2000001020b */
[----:B------:R-:W-:Y:S01]  /*0230*/  IMAD.MOV.U32 R19, RZ, RZ, RZ ;  /* 0x000000ffff137224 */ /* 0x000fe200078e00ff */
[C---:B------:R-:W-:Y:S01]  /*0240*/  SHF.L.U64.HI R8, R10.reuse, 0x2, R11 ;  /* 0x000000020a087819 */ /* 0x040fe2000001020b */
[----:B------:R-:W1:Y:S01]  /*0250*/  LDCU UR5, c[0x0][0x3a4] ;  /* 0x00007480ff0577ac */ /* 0x000e620008000800 */
[----:B------:R-:W-:Y:S01]  /*0260*/  SHF.L.U32 R5, R10, 0x2, RZ ;  /* 0x000000020a057819 */ /* 0x000fe200000006ff */
[----:B------:R-:W-:-:S07]  /*0270*/  ULOP3.LUT UR4, UR8, 0xfffffff8, URZ, 0xc0, !UPT ;  /* 0xfffffff808047892 */ /* 0x000fce000f8ec0ff */
[----:B------:R-:W-:Y:S01]  /*0280*/  UMOV UR6, UR4 ;  /* 0x0000000400067c82 */ /* 0x000fe20008000000 */
[----:B0-----:R-:W-:Y:S02]  /*0290*/  LEA R7, P1, R14, UR16, 0x2 ;  /* 0x000000100e077c11 */ /* 0x001fe4000f8210ff */
[----:B------:R-:W-:Y:S02]  /*02a0*/  LEA R4, P0, R12, UR18, 0x2 ;  /* 0x000000120c047c11 */ /* 0x000fe4000f8010ff */
[----:B------:R-:W-:Y:S01]  /*02b0*/  LEA.HI.X R17, R14, UR17, R2, 0x2, P1 ;  /* 0x000000110e117c11 */ /* 0x000fe200088f1402 */
[----:B-1----:R-:W-:Y:S01]  /*02c0*/  UMOV UR7, UR5 ;  /* 0x0000000500077c82 */ /* 0x002fe20008000000 */
[----:B------:R-:W-:Y:S02]  /*02d0*/  IADD3 R7, P1, PT, R7, 0x10, RZ ;  /* 0x0000001007077810 */ /* 0x000fe40007f3e0ff */
[----:B------:R-:W-:-:S03]  /*02e0*/  LEA.HI.X R3, R12, UR19, RZ, 0x2, P0 ;  /* 0x000000130c037c11 */ /* 0x000fc600080f14ff */
[----:B------:R-:W-:-:S08]  /*02f0*/  IMAD.X R17, RZ, RZ, R17, P1 ;  /* 0x000000ffff117224 */ /* 0x000fd000008e0611 */
.L_x_2:
[----:B------:R-:W-:Y:S01]  /*0300*/  MOV R22, R4 ;  /* 0x0000000400167202 */ /* 0x000fe20000000f00 */
[----:B------:R-:W-:Y:S01]  /*0310*/  IMAD.MOV.U32 R23, RZ, RZ, R3 ;  /* 0x000000ffff177224 */ /* 0x000fe200078e0003 */
[----:B------:R-:W-:Y:S01]  /*0320*/  IADD3 R24, P0, PT, R4, R5, RZ ;  /* 0x0000000504187210 */ /* 0x000fe20007f1e0ff */
[----:B------:R-:W-:-:S03]  /*0330*/  IMAD.MOV.U32 R16, RZ, RZ, R7 ;  /* 0x000000ffff107224 */ /* 0x000fc600078e0007 */
[----:B------:R-:W2:Y:S01]  /*0340*/  LDG.E R22, desc[UR10][R22.64] ;  /* 0x0000000a16167981 */ /* 0x000ea2000c1e1900 */
[----:B------:R-:W-:Y:S01]  /*0350*/  IMAD.X R25, R3, 0x1, R8, P0 ;  /* 0x0000000103197824 */ /* 0x000fe200000e0608 */
[----:B------:R-:W-:Y:S02]  /*0360*/  IADD3 R26, P0, PT, R24, R5, RZ ;  /* 0x00000005181a7210 */ /* 0x000fe40007f1e0ff */
[----:B------:R-:W3:Y:S04]  /*0370*/  LDG.E R28, desc[UR10][R16.64+-0x8] ;  /* 0xfffff80a101c7981 */ /* 0x000ee8000c1e1900 */
[----:B------:R-:W4:Y:S04]  /*0380*/  LDG.E R29, desc[UR10][R16.64+0x8] ;  /* 0x0000080a101d7981 */ /* 0x000f28000c1e1900 */
[----:B------:R-:W2:Y:S01]  /*0390*/  LDG.E R23, desc[UR10][R16.64+-0x10] ;  /* 0xfffff00a10177981 */ /* 0x000ea2000c1e1900 */
[----:B------:R-:W-:-:S03]  /*03a0*/  IADD3.X R27, PT, PT, R25, R8, RZ, P0, !PT ;  /* 0x00000008191b7210 */ /* 0x000fc600007fe4ff */
[----:B------:R-:W5:Y:S04]  /*03b0*/  LDG.E R7, desc[UR10][R24.64] ;  /* 0x0000000a18077981 */ /* 0x000f68000c1e1900 */
[----:B------:R-:W3:Y:S04]  /*03c0*/  LDG.E R9, desc[UR10][R26.64] ;  /* 0x0000000a1a097981 */ /* 0x000ee8000c1e1900 */
[----:B------:R-:W5:Y:S01]  /*03d0*/  LDG.E R24, desc[UR10][R16.64+-0xc] ;  /* 0xfffff40a10187981 */ /* 0x000f62000c1e1900 */
[----:B------:R-:W-:-:S05]  /*03e0*/  IADD3 R20, P0, PT, R26, R5, RZ ;  /* 0x000000051a147210 */ /* 0x000fca0007f1e0ff */
[----:B------:R-:W-:Y:S01]  /*03f0*/  IMAD.X R21, R27, 0x1, R8, P0 ;  /* 0x000000011b157824 */ /* 0x000fe200000e0608 */
[----:B------:R-:W-:-:S04]  /*0400*/  IADD3 R18, P0, PT, R20, R5, RZ ;  /* 0x0000000514127210 */ /* 0x000fc80007f1e0ff */
[----:B------:R-:W4:Y:S01]  /*0410*/  LDG.E R20, desc[UR10][R20.64] ;  /* 0x0000000a14147981 */ /* 0x000f22000c1e1900 */
[----:B--2---:R-:W-:Y:S01]  /*0420*/  FFMA R23, R23, R22, R19 ;  /* 0x0000001617177223 */ /* 0x004fe20000000013 */
[----:B------:R-:W-:Y:S01]  /*0430*/  IMAD.X R19, R21, 0x1, R8, P0 ;  /* 0x0000000115137824 */ /* 0x000fe200000e0608 */
[----:B------:R-:W-:Y:S01]  /*0440*/  IADD3 R22, P0, PT, R18, R5, RZ ;  /* 0x0000000512167210 */ /* 0x000fe20007f1e0ff */
[----:B------:R-:W2:Y:S04]  /*0450*/  LDG.E R21, desc[UR10][R16.64+0x4] ;  /* 0x0000040a10157981 */ /* 0x000ea8000c1e1900 */
[----:B------:R-:W2:Y:S01]  /*0460*/  LDG.E R18, desc[UR10][R18.64] ;  /* 0x0000000a12127981 */ /* 0x000ea2000c1e1900 */
[----:B-----5:R-:W-:Y:S01]  /*0470*/  FFMA R25, R24, R7, R23 ;  /* 0x0000000718197223 */ /* 0x020fe20000000017 */
[----:B------:R-:W-:-:S02]  /*0480*/  IADD3.X R23, PT, PT, R19, R8, RZ, P0, !PT ;  /* 0x0000000813177210 */ /* 0x000fc400007fe4ff */
[----:B------:R-:W4:Y:S01]  /*0490*/  LDG.E R7, desc[UR10][R16.64+-0x4] ;  /* 0xfffffc0a10077981 */ /* 0x000f22000c1e1900 */
[----:B------:R-:W-:Y:S01]  /*04a0*/  IADD3 R24, P0, PT, R22, R5, RZ ;  /* 0x0000000516187210 */ /* 0x000fe20007f1e0ff */
[----:B---3--:R-:W-:Y:S02]  /*04b0*/  FFMA R28, R28, R9, R25 ;  /* 0x000000091c1c7223 */ /* 0x008fe40000000019 */
[----:B------:R-:W2:Y:S02]  /*04c0*/  LDG.E R9, desc[UR10][R16.64] ;  /* 0x0000000a10097981 */ /* 0x000ea4000c1e1900 */
[--C-:B------:R-:W-:Y:S01]  /*04d0*/  IMAD.X R25, R23, 0x1, R8.reuse, P0 ;  /* 0x0000000117197824 */ /* 0x100fe200000e0608 */
[----:B------:R-:W-:Y:S01]  /*04e0*/  IADD3 R26, P0, PT, R24, R5, RZ ;  /* 0x00000005181a7210 */ /* 0x000fe20007f1e0ff */
[----:B------:R-:W3:Y:S04]  /*04f0*/  LDG.E R22, desc[UR10][R22.64] ;  /* 0x0000000a16167981 */ /* 0x000ee8000c1e1900 */
[----:B------:R-:W-:Y:S01]  /*0500*/  IMAD.X R27, R25, 0x1, R8, P0 ;  /* 0x00000001191b7824 */ /* 0x000fe200000e0608 */
[----:B------:R-:W5:Y:S04]  /*0510*/  LDG.E R24, desc[UR10][R24.64] ;  /* 0x0000000a18187981 */ /* 0x000f68000c1e1900 */
[----:B------:R-:W5:Y:S04]  /*0520*/  LDG.E R26, desc[UR10][R26.64] ;  /* 0x0000000a1a1a7981 */ /* 0x000f68000c1e1900 */
[----:B------:R0:W5:Y:S01]  /*0530*/  LDG.E R19, desc[UR10][R16.64+0xc] ;  /* 0x00000c0a10137981 */ /* 0x000162000c1e1900 */
[----:B------:R-:W-:-:S04]  /*0540*/  UIADD3 UR6, UP1, UPT, UR6, -0x8, URZ ;  /* 0xfffffff806067890 */ /* 0x000fc8000ff3e0ff */
[----:B------:R-:W-:Y:S02]  /*0550*/  UIADD3.X UR7, UPT, UPT, UR7, -0x1, URZ, UP1, !UPT ;  /* 0xffffffff07077890 */ /* 0x000fe40008ffe4ff */
[----:B------:R-:W-:-:S04]  /*0560*/  UISETP.NE.U32.AND UP1, UPT, UR6, URZ, UPT ;  /* 0x000000ff0600728c */ /* 0x000fc8000bf25070 */
[----:B------:R-:W-:Y:S01]  /*0570*/  UISETP.NE.AND.EX UP1, UPT, UR7, URZ, UPT, UP1 ;  /* 0x000000ff0700728c */ /* 0x000fe2000bf25310 */
[----:B------:R-:W-:-:S05]  /*0580*/  LEA R4, P0, R10, R4, 0x5 ;  /* 0x000000040a047211 */ /* 0x000fca00078028ff */
[----:B------:R-:W-:Y:S02]  /*0590*/  IMAD.X R3, R3, 0x1, R6, P0 ;  /* 0x0000000103037824 */ /* 0x000fe400000e0606 */
[----:B----4-:R-:W-:-:S04]  /*05a0*/  FFMA R20, R7, R20, R28 ;  /* 0x0000001407147223 */ /* 0x010fc8000000001c */
[----:B--2---:R-:W-:-:S04]  /*05b0*/  FFMA R18, R9, R18, R20 ;  /* 0x0000001209127223 */ /* 0x004fc80000000014 */
[----:B---3--:R-:W-:Y:S01]  /*05c0*/  FFMA R18, R21, R22, R18 ;  /* 0x0000001615127223 */ /* 0x008fe20000000012 */
[----:B------:R-:W-:-:S03]  /*05d0*/  IADD3 R7, P1, PT, R16, 0x20, RZ ;  /* 0x0000002010077810 */ /* 0x000fc60007f3e0ff */
[----:B-----5:R-:W-:Y:S01]  /*05e0*/  FFMA R18, R29, R24, R18 ;  /* 0x000000181d127223 */ /* 0x020fe20000000012 */
[----:B0-----:R-:W-:-:S03]  /*05f0*/  IADD3.X R17, PT, PT, RZ, R17, RZ, P1, !PT ;  /* 0x00000011ff117210 */ /* 0x001fc60000ffe4ff */
[----:B------:R-:W-:Y:S01]  /*0600*/  FFMA R19, R19, R26, R18 ;  /* 0x0000001a13137223 */ /* 0x000fe20000000012 */
[----:B------:R-:W-:Y:S06]  /*0610*/  BRA.U UP1, `(.L_x_2) ;  /* 0xfffffffd01387547 */ /* 0x000fec000b83ffff */
.L_x_1:
[----:B------:R-:W-:Y:S05]  /*0620*/  BRA.U !UP0, `(.L_x_0) ;  /* 0x0000000508607547 */ /* 0x000fea000b800000 */
[----:B------:R-:W-:Y:S02]  /*0630*/  UISETP.GE.U32.AND UP1, UPT, UR12, 0x4, UPT ;  /* 0x000000040c00788c */ /* 0x000fe4000bf26070 */
[----:B------:R-:W-:Y:S02]  /*0640*/  ULOP3.LUT UR7, UR8, 0x3, URZ, 0xc0, !UPT ;  /* 0x0000000308077892 */ /* 0x000fe4000f8ec0ff */
[----:B------:R-:W-:Y:S02]  /*0650*/  UISETP.GE.U32.AND.EX UP1, UPT, URZ, URZ, UPT, UP1 ;  /* 0x000000ffff00728c */ /* 0x000fe4000bf26110 */
[----:B------:R-:W-:-:S04]  /*0660*/  UISETP.NE.U32.AND UP0, UPT, UR7, URZ, UPT ;  /* 0x000000ff0700728c */ /* 0x000fc8000bf05070 */
[----:B------:R-:W-:-:S03]  /*0670*/  UISETP.NE.AND.EX UP0, UPT, URZ, URZ, UPT, UP0 ;  /* 0x000000ffff00728c */ /* 0x000fc6000bf05300 */
[----:B------:R-:W-:Y:S08]  /*0680*/  BRA.U !UP1, `(.L_x_3) ;  /* 0x00000001098c7547 */ /* 0x000ff0000b800000 */
[----:B------:R-:W0:Y:S01]  /*0690*/  LDCU.128 UR12, c[0x0][0x380] ;  /* 0x00007000ff0c77ac */ /* 0x000e220008000c00 */
[----:B------:R-:W-:Y:S01]  /*06a0*/  IMAD R4, R10, UR5, RZ ;  /* 0x000000050a047c24 */ /* 0x000fe2000f8e02ff */
[----:B------:R-:W-:Y:S01]  /*06b0*/  IADD3 R5, P1, PT, R14, UR4, RZ ;  /* 0x000000040e057c10 */ /* 0x000fe2000ff3e0ff */
[----:B------:R-:W-:Y:S02]  /*06c0*/  IMAD.MOV.U32 R13, RZ, RZ, RZ ;  /* 0x000000ffff0d7224 */ /* 0x000fe400078e00ff */
[----:B------:R-:W-:Y:S02]  /*06d0*/  IMAD R3, R11, UR4, R4 ;  /* 0x000000040b037c24 */ /* 0x000fe4000f8e0204 */
[----:B------:R-:W-:-:S04]  /*06e0*/  IMAD.WIDE.U32 R6, R10, UR4, R12 ;  /* 0x000000040a067c25 */ /* 0x000fc8000f8e000c */
[----:B------:R-:W-:Y:S01]  /*06f0*/  IMAD.WIDE.U32 R8, R10, 0x4, RZ ;  /* 0x000000040a087825 */ /* 0x000fe200078e00ff */
[----:B------:R-:W-:Y:S02]  /*0700*/  IADD3 R3, PT, PT, R7, R3, RZ ;  /* 0x0000000307037210 */ /* 0x000fe40007ffe0ff */
[C---:B0-----:R-:W-:Y:S02]  /*0710*/  LEA R20, P2, R6.reuse, UR14, 0x2 ;  /* 0x0000000e06147c11 */ /* 0x041fe4000f8410ff */
[----:B------:R-:W-:Y:S02]  /*0720*/  LEA R4, P0, R5, UR12, 0x2 ;  /* 0x0000000c05047c11 */ /* 0x000fe4000f8010ff */
[----:B------:R-:W-:Y:S01]  /*0730*/  LEA.HI.X R21, R6, UR15, R3, 0x2, P2 ;  /* 0x0000000f06157c11 */ /* 0x000fe200090f1403 */
[----:B------:R-:W-:Y:S01]  /*0740*/  IMAD.SHL.U32 R3, R11, 0x4, RZ ;  /* 0x000000040b037824 */ /* 0x000fe200078e00ff */
[----:B------:R-:W-:Y:S02]  /*0750*/  IADD3.X R6, PT, PT, R2, UR5, RZ, P1, !PT ;  /* 0x0000000502067c10 */ /* 0x000fe40008ffe4ff */
[-C--:B------:R-:W-:Y:S01]  /*0760*/  IADD3 R16, P1, PT, R20, R8.reuse, RZ ;  /* 0x0000000814107210 */ /* 0x080fe20007f3e0ff */
[----:B------:R-:W-:Y:S01]  /*0770*/  IMAD.IADD R9, R9, 0x1, R3 ;  /* 0x0000000109097824 */ /* 0x000fe200078e0203 */
[----:B------:R-:W-:Y:S01]  /*0780*/  LEA.HI.X R5, R5, UR13, R6, 0x2, P0 ;  /* 0x0000000d05057c11 */ /* 0x000fe200080f1406 */
[----:B------:R-:W2:Y:S01]  /*0790*/  LDG.E R18, desc[UR10][R20.64] ;  /* 0x0000000a14127981 */ /* 0x000ea2000c1e1900 */
[----:B------:R-:W-:-:S02]  /*07a0*/  IADD3 R6, P0, PT, R16, R8, RZ ;  /* 0x0000000810067210 */ /* 0x000fc40007f1e0ff */
[----:B------:R-:W-:Y:S01]  /*07b0*/  IADD3.X R17, PT, PT, R9, R21, RZ, P1, !PT ;  /* 0x0000001509117210 */ /* 0x000fe20000ffe4ff */
[----:B------:R-:W2:Y:S01]  /*07c0*/  LDG.E R22, desc[UR10][R4.64] ;  /* 0x0000000a04167981 */ /* 0x000ea2000c1e1900 */
[----:B------:R-:W-:-:S03]  /*07d0*/  IADD3 R8, P1, PT, R6, R8, RZ ;  /* 0x0000000806087210 */ /* 0x000fc60007f3e0ff */
[--C-:B------:R-:W-:Y:S01]  /*07e0*/  IMAD.X R7, R17, 0x1, R9.reuse, P0 ;  /* 0x0000000111077824 */ /* 0x100fe200000e0609 */
[----:B------:R-:W3:Y:S04]  /*07f0*/  LDG.E R16, desc[UR10][R16.64] ;  /* 0x0000000a10107981 */ /* 0x000ee8000c1e1900 */
[----:B------:R-:W3:Y:S01]  /*0800*/  LDG.E R3, desc[UR10][R4.64+0x4] ;  /* 0x0000040a04037981 */ /* 0x000ee2000c1e1900 */
[----:B------:R-:W-:-:S03]  /*0810*/  IMAD.X R9, R7, 0x1, R9, P1 ;  /* 0x0000000107097824 */ /* 0x000fc600008e0609 */
[----:B------:R-:W4:Y:S04]  /*0820*/  LDG.E R6, desc[UR10][R6.64] ;  /* 0x0000000a06067981 */ /* 0x000f28000c1e1900 */
[----:B------:R-:W4:Y:S04]  /*0830*/  LDG.E R24, desc[UR10][R4.64+0x8] ;  /* 0x0000080a04187981 */ /* 0x000f28000c1e1900 */
[----:B------:R-:W5:Y:S04]  /*0840*/  LDG.E R26, desc[UR10][R4.64+0xc] ;  /* 0x00000c0a041a7981 */ /* 0x000f68000c1e1900 */
[----:B------:R-:W5:Y:S01]  /*0850*/  LDG.E R8, desc[UR10][R8.64] ;  /* 0x0000000a08087981 */ /* 0x000f62000c1e1900 */
[----:B------:R-:W-:-:S04]  /*0860*/  UIADD3 UR4, UP1, UPT, UR4, 0x4, URZ ;  /* 0x0000000404047890 */ /* 0x000fc8000ff3e0ff */
[----:B------:R-:W-:Y:S01]  /*0870*/  UIADD3.X UR5, UPT, UPT, URZ, UR5, URZ, UP1, !UPT ;  /* 0x00000005ff057290 */ /* 0x000fe20008ffe4ff */
[----:B--2---:R-:W-:-:S04]  /*0880*/  FFMA R18, R22, R18, R19 ;  /* 0x0000001216127223 */ /* 0x004fc80000000013 */
[----:B---3--:R-:W-:-:S04]  /*0890*/  FFMA R3, R3, R16, R18 ;  /* 0x0000001003037223 */ /* 0x008fc80000000012 */
[----:B----4-:R-:W-:-:S04]  /*08a0*/  FFMA R3, R24, R6, R3 ;  /* 0x0000000618037223 */ /* 0x010fc80000000003 */
[----:B-----5:R-:W-:-:S07]  /*08b0*/  FFMA R19, R26, R8, R3 ;  /* 0x000000081a137223 */ /* 0x020fce0000000003 */
.L_x_3:
[----:B------:R-:W-:Y:S05]  /*08c0*/  BRA.U !UP0, `(.L_x_0) ;  /* 0x0000000108b87547 */ /* 0x000fea000b800000 */
[----:B------:R-:W-:Y:S02]  /*08d0*/  UISETP.NE.U32.AND UP1, UPT, UR7, 0x1, UPT ;  /* 0x000000010700788c */ /* 0x000fe4000bf25070 */
[----:B------:R-:W-:Y:S02]  /*08e0*/  ULOP3.LUT UR6, UR8, 0x1, URZ, 0xc0, !UPT ;  /* 0x0000000108067892 */ /* 0x000fe4000f8ec0ff */
[----:B------:R-:W-:Y:S02]  /*08f0*/  UISETP.NE.AND.EX UP1, UPT, URZ, URZ, UPT, UP1 ;  /* 0x000000ffff00728c */ /* 0x000fe4000bf25310 */
[----:B------:R-:W-:-:S04]  /*0900*/  UISETP.NE.U32.AND UP0, UPT, UR6, 0x1, UPT ;  /* 0x000000010600788c */ /* 0x000fc8000bf05070 */
[----:B------:R-:W-:-:S03]  /*0910*/  UISETP.NE.U32.AND.EX UP0, UPT, URZ, URZ, UPT, UP0 ;  /* 0x000000ffff00728c */ /* 0x000fc6000bf05100 */
[----:B------:R-:W-:Y:S08]  /*0920*/  BRA.U !UP1, `(.L_x_4) ;  /* 0x00000001095c7547 */ /* 0x000ff0000b800000 */
[----:B------:R-:W0:Y:S01]  /*0930*/  LDCU.128 UR12, c[0x0][0x380] ;  /* 0x00007000ff0c77ac */ /* 0x000e220008000c00 */
[----:B------:R-:W-:Y:S01]  /*0940*/  MOV R4, R12 ;  /* 0x0000000c00047202 */ /* 0x000fe20000000f00 */
[----:B------:R-:W-:Y:S01]  /*0950*/  IMAD.MOV.U32 R5, RZ, RZ, RZ ;  /* 0x000000ffff057224 */ /* 0x000fe200078e00ff */
[----:B------:R-:W-:Y:S01]  /*0960*/  IADD3 R3, P0, PT, R14, UR4, RZ ;  /* 0x000000040e037c10 */ /* 0x000fe2000ff1e0ff */
[C---:B------:R-:W-:Y:S02]  /*0970*/  IMAD R6, R10.reuse, UR5, RZ ;  /* 0x000000050a067c24 */ /* 0x040fe4000f8e02ff */
[----:B------:R-:W-:Y:S01]  /*0980*/  IMAD.WIDE.U32 R8, R10, UR4, R4 ;  /* 0x000000040a087c25 */ /* 0x000fe2000f8e0004 */
[----:B------:R-:W-:-:S03]  /*0990*/  IADD3.X R16, PT, PT, R2, UR5, RZ, P0, !PT ;  /* 0x0000000502107c10 */ /* 0x000fc600087fe4ff */
[----:B------:R-:W-:-:S04]  /*09a0*/  IMAD R5, R11, UR4, R6 ;  /* 0x000000040b057c24 */ /* 0x000fc8000f8e0206 */
[----:B------:R-:W-:Y:S01]  /*09b0*/  IMAD.IADD R7, R9, 0x1, R5 ;  /* 0x0000000109077824 */ /* 0x000fe200078e0205 */
[C---:B0-----:R-:W-:Y:S02]  /*09c0*/  LEA R6, P0, R8.reuse, UR14, 0x2 ;  /* 0x0000000e08067c11 */ /* 0x041fe4000f8010ff */
[C---:B------:R-:W-:Y:S02]  /*09d0*/  LEA R4, P1, R3.reuse, UR12, 0x2 ;  /* 0x0000000c03047c11 */ /* 0x040fe4000f8210ff */
[----:B------:R-:W-:Y:S02]  /*09e0*/  LEA.HI.X R7, R8, UR15, R7, 0x2, P0 ;  /* 0x0000000f08077c11 */ /* 0x000fe400080f1407 */
[----:B------:R-:W-:Y:S02]  /*09f0*/  LEA.HI.X R5, R3, UR13, R16, 0x2, P1 ;  /* 0x0000000d03057c11 */ /* 0x000fe400088f1410 */
[C---:B------:R-:W-:Y:S02]  /*0a00*/  LEA R8, P0, R10.reuse, R6, 0x2 ;  /* 0x000000060a087211 */ /* 0x040fe400078010ff */
[----:B------:R-:W2:Y:S02]  /*0a10*/  LDG.E R6, desc[UR10][R6.64] ;  /* 0x0000000a06067981 */ /* 0x000ea4000c1e1900 */
[----:B------:R-:W-:-:S02]  /*0a20*/  LEA.HI.X R9, R10, R7, R11, 0x2, P0 ;  /* 0x000000070a097211 */ /* 0x000fc400000f140b */
[----:B------:R-:W2:Y:S04]  /*0a30*/  LDG.E R16, desc[UR10][R4.64] ;  /* 0x0000000a04107981 */ /* 0x000ea8000c1e1900 */
[----:B------:R-:W3:Y:S04]  /*0a40*/  LDG.E R18, desc[UR10][R4.64+0x4] ;  /* 0x0000040a04127981 */ /* 0x000ee8000c1e1900 */
[----:B------:R-:W3:Y:S01]  /*0a50*/  LDG.E R8, desc[UR10][R8.64] ;  /* 0x0000000a08087981 */ /* 0x000ee2000c1e1900 */
[----:B------:R-:W-:-:S04]  /*0a60*/  UIADD3 UR4, UP1, UPT, UR4, 0x2, URZ ;  /* 0x0000000204047890 */ /* 0x000fc8000ff3e0ff */
[----:B------:R-:W-:Y:S01]  /*0a70*/  UIADD3.X UR5, UPT, UPT, URZ, UR5, URZ, UP1, !UPT ;  /* 0x00000005ff057290 */ /* 0x000fe20008ffe4ff */
[----:B--2---:R-:W-:-:S04]  /*0a80*/  FFMA R19, R16, R6, R19 ;  /* 0x0000000610137223 */ /* 0x004fc80000000013 */
[----:B---3--:R-:W-:-:S07]  /*0a90*/  FFMA R19, R18, R8, R19 ;  /* 0x0000000812137223 */ /* 0x008fce0000000013 */
.L_x_4:
[----:B------:R-:W-:Y:S05]  /*0aa0*/  BRA.U UP0, `(.L_x_0) ;  /* 0x0000000100407547 */ /* 0x000fea000b800000 */
[----:B------:R-:W0:Y:S01]  /*0ab0*/  LDCU.128 UR12, c[0x0][0x380] ;  /* 0x00007000ff0c77ac */ /* 0x000e220008000c00 */
[----:B------:R-:W-:Y:S01]  /*0ac0*/  MOV R6, R12 ;  /* 0x0000000c00067202 */ /* 0x000fe20000000f00 */
[----:B------:R-:W-:Y:S01]  /*0ad0*/  IMAD R4, R10, UR5, RZ ;  /* 0x000000050a047c24 */ /* 0x000fe2000f8e02ff */
[----:B------:R-:W-:Y:S01]  /*0ae0*/  IADD3 R14, P0, PT, R14, UR4, RZ ;  /* 0x000000040e0e7c10 */ /* 0x000fe2000ff1e0ff */
[----:B------:R-:W-:Y:S02]  /*0af0*/  IMAD.MOV.U32 R7, RZ, RZ, RZ ;  /* 0x000000ffff077224 */ /* 0x000fe400078e00ff */
[----:B------:R-:W-:Y:S01]  /*0b00*/  IMAD R3, R11, UR4, R4 ;  /* 0x000000040b037c24 */ /* 0x000fe2000f8e0204 */
[----:B------:R-:W-:Y:S01]  /*0b10*/  IADD3.X R5, PT, PT, R2, UR5, RZ, P0, !PT ;  /* 0x0000000502057c10 */ /* 0x000fe200087fe4ff */
[----:B------:R-:W-:-:S04]  /*0b20*/  IMAD.WIDE.U32 R6, R10, UR4, R6 ;  /* 0x000000040a067c25 */ /* 0x000fc8000f8e0006 */
[----:B------:R-:W-:Y:S01]  /*0b30*/  IMAD.IADD R3, R7, 0x1, R3 ;  /* 0x0000000107037824 */ /* 0x000fe200078e0203 */
[----:B0-----:R-:W-:Y:S02]  /*0b40*/  LEA R4, P1, R14, UR12, 0x2 ;  /* 0x0000000c0e047c11 */ /* 0x001fe4000f8210ff */
[----:B------:R-:W-:Y:S02]  /*0b50*/  LEA R2, P0, R6, UR14, 0x2 ;  /* 0x0000000e06027c11 */ /* 0x000fe4000f8010ff */
[----:B------:R-:W-:Y:S02]  /*0b60*/  LEA.HI.X R5, R14, UR13, R5, 0x2, P1 ;  /* 0x0000000d0e057c11 */ /* 0x000fe400088f1405 */
[----:B------:R-:W-:-:S03]  /*0b70*/  LEA.HI.X R3, R6, UR15, R3, 0x2, P0 ;  /* 0x0000000f06037c11 */ /* 0x000fc600080f1403 */
[----:B------:R-:W2:Y:S04]  /*0b80*/  LDG.E R4, desc[UR10][R4.64] ;  /* 0x0000000a04047981 */ /* 0x000ea8000c1e1900 */
[----:B------:R-:W2:Y:S02]  /*0b90*/  LDG.E R2, desc[UR10][R2.64] ;  /* 0x0000000a02027981 */ /* 0x000ea4000c1e1900 */
[----:B--2---:R-:W-:-:S07]  /*0ba0*/  FFMA R19, R4, R2, R19 ;  /* 0x0000000204137223 */ /* 0x004fce0000000013 */
.L_x_0:
[----:B------:R-:W0:Y:S01]  /*0bb0*/  LDCU.64 UR4, c[0x0][0x390] ;  /* 0x00007200ff0477ac */ /* 0x000e220008000a00 */
[----:B------:R-:W-:Y:S01]  /*0bc0*/  MOV R2, R12 ;  /* 0x0000000c00027202 */ /* 0x000fe20000000f00 */
[----:B------:R-:W-:-:S04]  /*0bd0*/  IMAD.MOV.U32 R3, RZ, RZ, RZ ;  /* 0x000000ffff037224 */ /* 0x000fc800078e00ff */
[----:B------:R-:W-:-:S04]  /*0be0*/  IMAD.WIDE.U32 R2, R0, R10, R2 ;  /* 0x0000000a00027225 */ /* 0x000fc800078e0002 */
[----:B------:R-:W-:Y:S01]  /*0bf0*/  IMAD R11, R0, R11, R3 ;  /* 0x0000000b000b7224 */ /* 0x000fe200078e0203 */
[----:B0-----:R-:W-:-:S04]  /*0c00*/  LEA R4, P0, R2, UR4, 0x2 ;  /* 0x0000000402047c11 */ /* 0x001fc8000f8010ff */
[----:B------:R-:W-:-:S05]  /*0c10*/  LEA.HI.X R5, R2, UR5, R11, 0x2, P0 ;  /* 0x0000000502057c11 */ /* 0x000fca00080f140b */
[----:B------:R-:W-:Y:S01]  /*0c20*/  STG.E desc[UR10][R4.64], R19 ;  /* 0x0000001304007986 */ /* 0x000fe2000c10190a */
[----:B------:R-:W-:Y:S05]  /*0c30*/  EXIT ;  /* 0x000000000000794d */ /* 0x000fea0003800000 */
.L_x_5:
[----:B------:R-:W-:-:S00]  /*0c40*/  BRA `(.L_x_5) ;  /* 0xfffffffc00fc7947 */ /* 0x000fc0000383ffff */
[----:B------:R-:W-:-:S00]  /*0c50*/  NOP ;  /* 0x0000000000007918 */ /* 0x000fc00000000000 */
        /* <DEDUP_REMOVED lines=10> */
.L_x_6:


//--------------------- .nv.shared.reserved.0     --------------------------
	.section	.nv.shared.reserved.0,"aw",@nobits
	.weak		__nv_reservedSMEM_offset_0_alias
	.size		__nv_reservedSMEM_offset_0_alias, 0, 64
	.other		__nv_reservedSMEM_offset_0_alias,@"STO_CUDA_RESERVED_SHARED STV_DEFAULT"
__nv_reservedSMEM_offset_0_alias:
	.zero		0
	.zero		64


//--------------------- .nv.constant0._Z8prod_arrPfS_S_mmm --------------------------
	.section	.nv.constant0._Z8prod_arrPfS_S_mmm,"a",@progbits
	.sectionflags	@""
	.align	4
.nv.constant0._Z8prod_arrPfS_S_mmm:
	.zero		944


//--------------------- SYMBOLS --------------------------

	.type		.nv.reservedSmem.offset0,@object
	.size		.nv.reservedSmem.offset0,0x4
